	.headerflags	@"EF_CUDA_TEXMODE_UNIFIED EF_CUDA_64BIT_ADDRESS EF_CUDA_SM89 EF_CUDA_VIRTUAL_SM(EF_CUDA_SM89)"
	.elftype	@"ET_EXEC"


//--------------------- .nv.info                  --------------------------
	.section	.nv.info,"",@"SHT_CUDA_INFO"
	.align	4


	//----- nvinfo : EIATTR_REGCOUNT
	.align		4
        /*0000*/ 	.byte	0x04, 0x2f
        /*0002*/ 	.short	(.L_1 - .L_0)
	.align		4
.L_0:
        /*0004*/ 	.word	index@(triton__0d1d2d3de)
        /*0008*/ 	.word	0x0000001c


	//----- nvinfo : EIATTR_MAX_STACK_SIZE
	.align		4
.L_1:
        /*000c*/ 	.byte	0x04, 0x23
        /*000e*/ 	.short	(.L_3 - .L_2)
	.align		4
.L_2:
        /*0010*/ 	.word	index@(triton__0d1d2d3de)
        /*0014*/ 	.word	0x00000000


	//----- nvinfo : EIATTR_MIN_STACK_SIZE
	.align		4
.L_3:
        /*0018*/ 	.byte	0x04, 0x12
        /*001a*/ 	.short	(.L_5 - .L_4)
	.align		4
.L_4:
        /*001c*/ 	.word	index@(triton__0d1d2d3de)
        /*0020*/ 	.word	0x00000000


	//----- nvinfo : EIATTR_FRAME_SIZE
	.align		4
.L_5:
        /*0024*/ 	.byte	0x04, 0x11
        /*0026*/ 	.short	(.L_7 - .L_6)
	.align		4
.L_6:
        /*0028*/ 	.word	index@(triton__0d1d2d3de)
        /*002c*/ 	.word	0x00000000
.L_7:


//--------------------- .nv.info.triton__0d1d2d3de --------------------------
	.section	.nv.info.triton__0d1d2d3de,"",@"SHT_CUDA_INFO"
	.align	4


	//----- nvinfo : EIATTR_CUDA_API_VERSION
	.align		4
        /*0000*/ 	.byte	0x04, 0x37
        /*0002*/ 	.short	(.L_9 - .L_8)
.L_8:
        /*0004*/ 	.word	0x0000007b


	//----- nvinfo : EIATTR_PARAM_CBANK
	.align		4
.L_9:
        /*0008*/ 	.byte	0x04, 0x0a
        /*000a*/ 	.short	(.L_11 - .L_10)
	.align		4
.L_10:
        /*000c*/ 	.word	index@(.nv.constant0.triton__0d1d2d3de)
        /*0010*/ 	.short	0x0160
        /*0012*/ 	.short	0x001c


	//----- nvinfo : EIATTR_CBANK_PARAM_SIZE
	.align		4
.L_11:
        /*0014*/ 	.byte	0x03, 0x19
        /*0016*/ 	.short	0x001c


	//----- nvinfo : EIATTR_KPARAM_INFO
	.align		4
        /*0018*/ 	.byte	0x04, 0x17
        /*001a*/ 	.short	(.L_13 - .L_12)
.L_12:
        /*001c*/ 	.word	0x00000000
        /*0020*/ 	.short	0x0003
        /*0022*/ 	.short	0x0018
        /*0024*/ 	.byte	0x00, 0xf0, 0x11, 0x00


	//----- nvinfo : EIATTR_KPARAM_INFO
	.align		4
.L_13:
        /*0028*/ 	.byte	0x04, 0x17
        /*002a*/ 	.short	(.L_15 - .L_14)
.L_14:
        /*002c*/ 	.word	0x00000000
        /*0030*/ 	.short	0x0002
        /*0032*/ 	.short	0x0010
        /*0034*/ 	.byte	0x00, 0xf0, 0x21, 0x00


	//----- nvinfo : EIATTR_KPARAM_INFO
	.align		4
.L_15:
        /*0038*/ 	.byte	0x04, 0x17
        /*003a*/ 	.short	(.L_17 - .L_16)
.L_16:
        /*003c*/ 	.word	0x00000000
        /*0040*/ 	.short	0x0001
        /*0042*/ 	.short	0x0008
        /*0044*/ 	.byte	0x00, 0xf0, 0x21, 0x00


	//----- nvinfo : EIATTR_KPARAM_INFO
	.align		4
.L_17:
        /*0048*/ 	.byte	0x04, 0x17
        /*004a*/ 	.short	(.L_19 - .L_18)
.L_18:
        /*004c*/ 	.word	0x00000000
        /*0050*/ 	.short	0x0000
        /*0052*/ 	.short	0x0000
        /*0054*/ 	.byte	0x00, 0xf0, 0x21, 0x00


	//----- nvinfo : EIATTR_MAXREG_COUNT
	.align		4
.L_19:
        /*0058*/ 	.byte	0x03, 0x1b
        /*005a*/ 	.short	0x00ff


	//----- nvinfo : EIATTR_EXIT_INSTR_OFFSETS
	.align		4
        /*005c*/ 	.byte	0x04, 0x1c
        /*005e*/ 	.short	(.L_21 - .L_20)


	//   ....[0]....
.L_20:
        /*0060*/ 	.word	0x00000450


	//   ....[1]....
        /*0064*/ 	.word	0x00000470


	//----- nvinfo : EIATTR_MAX_THREADS
	.align		4
.L_21:
        /*0068*/ 	.byte	0x04, 0x05
        /*006a*/ 	.short	(.L_23 - .L_22)
.L_22:
        /*006c*/ 	.word	0x00000080
        /*0070*/ 	.word	0x00000001
        /*0074*/ 	.word	0x00000001
.L_23:


//--------------------- .nv.rel.action            --------------------------
	.section	.nv.rel.action,"",@"SHT_CUDA_RELOCINFO"
	.align	8
	.sectionentsize	8
        /*0000*/ 	.byte	0x73, 0x00, 0x00, 0x00, 0x00, 0x00, 0x00, 0x00, 0x00, 0x00, 0x00, 0x11, 0x25, 0x00, 0x05, 0x36


//--------------------- .nv.constant0.triton__0d1d2d3de --------------------------
	.section	.nv.constant0.triton__0d1d2d3de,"a",@progbits
	.align	4
.nv.constant0.triton__0d1d2d3de:
	.zero		380


//--------------------- .text.triton__0d1d2d3de   --------------------------
	.section	.text.triton__0d1d2d3de,"ax",@progbits
	.sectioninfo	@"SHI_REGISTERS=28"
	.align	128
        .global         triton__0d1d2d3de
        .type           triton__0d1d2d3de,@function
        .size           triton__0d1d2d3de,(.L_x_1 - triton__0d1d2d3de)
        .other          triton__0d1d2d3de,@"STO_CUDA_ENTRY STV_DEFAULT"
triton__0d1d2d3de:
.text.triton__0d1d2d3de:
[----:B------:R-:W-:-:S02]  /*0000*/  MOV R1, c[0x0][0x28] ;  /* 0x00000a0000017a02 */ /* 0x000fc40000000f00 */
[----:B------:R-:W0:Y:S01]  /*0010*/  S2R R0, SR_TID.X ;  /* 0x0000000000007919 */ /* 0x000e220000002100 */
[----:B------:R-:W-:Y:S01]  /*0020*/  MOV R19, 0x2 ;  /* 0x0000000200137802 */ /* 0x000fe20000000f00 */
[----:B------:R-:W-:Y:S01]  /*0030*/  CS2R R4, SRZ ;  /* 0x0000000000047805 */ /* 0x000fe2000001ff00 */
[----:B------:R-:W-:Y:S01]  /*0040*/  CS2R R6, SRZ ;  /* 0x0000000000067805 */ /* 0x000fe2000001ff00 */
[----:B------:R-:W1:Y:S01]  /*0050*/  S2R R3, SR_CTAID.X ;  /* 0x0000000000037919 */ /* 0x000e620000002500 */
[----:B------:R-:W-:Y:S01]  /*0060*/  CS2R R12, SRZ ;  /* 0x00000000000c7805 */ /* 0x000fe2000001ff00 */
[----:B------:R-:W-:Y:S01]  /*0070*/  ULDC.64 UR4, c[0x0][0x118] ;  /* 0x0000460000047ab9 */ /* 0x000fe20000000a00 */
[----:B0-----:R-:W-:-:S04]  /*0080*/  SHF.L.U32 R0, R0, 0x3, RZ ;  /* 0x0000000300007819 */ /* 0x001fc800000006ff */
[----:B------:R-:W-:-:S04]  /*0090*/  LOP3.LUT R0, R0, 0x3f8, RZ, 0xc0, !PT ;  /* 0x000003f800007812 */ /* 0x000fc800078ec0ff */
[----:B-1----:R-:W-:-:S04]  /*00a0*/  LEA R0, R3, R0, 0xa ;  /* 0x0000000003007211 */ /* 0x002fc800078e50ff */
[C---:B------:R-:W-:Y:S01]  /*00b0*/  ISETP.GE.AND P0, PT, R0.reuse, c[0x0][0x178], PT ;  /* 0x00005e0000007a0c */ /* 0x040fe20003f06270 */
[----:B------:R-:W-:-:S05]  /*00c0*/  IMAD.HI R2, R0, 0x66666667, RZ ;  /* 0x6666666700027827 */ /* 0x000fca00078e02ff */
[----:B------:R-:W-:-:S04]  /*00d0*/  SHF.R.U32.HI R3, RZ, 0x1f, R2 ;  /* 0x0000001fff037819 */ /* 0x000fc80000011602 */
[----:B------:R-:W-:-:S05]  /*00e0*/  LEA.HI.SX32 R3, R2, R3, 0x17 ;  /* 0x0000000302037211 */ /* 0x000fca00078fbaff */
[----:B------:R-:W-:Y:S01]  /*00f0*/  IMAD R3, R3, -0x500, R0 ;  /* 0xfffffb0003037824 */ /* 0x000fe200078e0200 */
[----:B------:R-:W-:-:S03]  /*0100*/  CS2R R14, SRZ ;  /* 0x00000000000e7805 */ /* 0x000fc6000001ff00 */
[----:B------:R-:W-:-:S04]  /*0110*/  IMAD.WIDE R16, R3, R19, c[0x0][0x168] ;  /* 0x00005a0003107625 */ /* 0x000fc800078e0213 */
[CC--:B------:R-:W-:Y:S01]  /*0120*/  IMAD.WIDE R2, R0.reuse, R19.reuse, c[0x0][0x160] ;  /* 0x0000580000027625 */ /* 0x0c0fe200078e0213 */
[----:B------:R-:W2:Y:S01]  /*0130*/  @!P0 LDG.E.EL.128 R4, [R16.64] ;  /* 0x0000000410048981 */ /* 0x000ea2000c2e1d00 */
[----:B------:R-:W-:Y:S01]  /*0140*/  CS2R R8, SRZ ;  /* 0x0000000000087805 */ /* 0x000fe2000001ff00 */
[----:B------:R-:W-:Y:S02]  /*0150*/  CS2R R10, SRZ ;  /* 0x00000000000a7805 */ /* 0x000fe4000001ff00 */
[----:B------:R-:W3:Y:S01]  /*0160*/  @!P0 LDG.E.128 R12, [R2.64] ;  /* 0x00000004020c8981 */ /* 0x000ee2000c1e1d00 */
[----:B------:R-:W-:-:S05]  /*0170*/  IMAD.WIDE R18, R0, R19, c[0x0][0x170] ;  /* 0x00005c0000127625 */ /* 0x000fca00078e0213 */
[----:B------:R0:W4:Y:S01]  /*0180*/  @!P0 LDG.E.128 R8, [R18.64] ;  /* 0x0000000412088981 */ /* 0x000122000c1e1d00 */
[--C-:B--2---:R-:W-:Y:S02]  /*0190*/  HADD2.F32 R16, -RZ, R5.reuse.H0_H0 ;  /* 0x20000005ff107230 */ /* 0x104fe40000004100 */
[----:B------:R-:W-:Y:S02]  /*01a0*/  HADD2.F32 R17, -RZ, R5.H1_H1 ;  /* 0x30000005ff117230 */ /* 0x000fe40000004100 */
[--C-:B------:R-:W-:Y:S02]  /*01b0*/  HADD2.F32 R20, -RZ, R7.reuse.H0_H0 ;  /* 0x20000007ff147230 */ /* 0x100fe40000004100 */
[----:B------:R-:W-:Y:S02]  /*01c0*/  HADD2.F32 R25, -RZ, R7.H1_H1 ;  /* 0x30000007ff197230 */ /* 0x000fe40000004100 */
[--C-:B------:R-:W-:Y:S02]  /*01d0*/  HADD2.F32 R5, -RZ, R4.reuse.H0_H0 ;  /* 0x20000004ff057230 */ /* 0x100fe40000004100 */
[----:B------:R-:W-:-:S02]  /*01e0*/  HADD2.F32 R7, -RZ, R4.H1_H1 ;  /* 0x30000004ff077230 */ /* 0x000fc40000004100 */
[--C-:B------:R-:W-:Y:S02]  /*01f0*/  HADD2.F32 R21, -RZ, R6.reuse.H0_H0 ;  /* 0x20000006ff157230 */ /* 0x100fe40000004100 */
[----:B------:R-:W-:Y:S02]  /*0200*/  HADD2.F32 R23, -RZ, R6.H1_H1 ;  /* 0x30000006ff177230 */ /* 0x000fe40000004100 */
[--C-:B---3--:R-:W-:Y:S02]  /*0210*/  HADD2.F32 R0, -RZ, R13.reuse.H1_H1 ;  /* 0x3000000dff007230 */ /* 0x108fe40000004100 */
[----:B------:R-:W-:Y:S02]  /*0220*/  HADD2.F32 R4, -RZ, R12.H0_H0 ;  /* 0x2000000cff047230 */ /* 0x000fe40000004100 */
[----:B------:R-:W-:Y:S01]  /*0230*/  HADD2.F32 R13, -RZ, R13.H0_H0 ;  /* 0x2000000dff0d7230 */ /* 0x000fe20000004100 */
[----:B------:R-:W-:Y:S01]  /*0240*/  FADD R0, R0, R17 ;  /* 0x0000001100007221 */ /* 0x000fe20000000000 */
[----:B------:R-:W-:Y:S01]  /*0250*/  HADD2.F32 R6, -RZ, R14.H1_H1 ;  /* 0x3000000eff067230 */ /* 0x000fe20000004100 */
[----:B------:R-:W-:Y:S01]  /*0260*/  FADD R5, R4, R5 ;  /* 0x0000000504057221 */ /* 0x000fe20000000000 */
[----:B------:R-:W-:Y:S01]  /*0270*/  HADD2.F32 R12, -RZ, R12.H1_H1 ;  /* 0x3000000cff0c7230 */ /* 0x000fe20000004100 */
[----:B------:R-:W-:Y:S01]  /*0280*/  FADD R16, R13, R16 ;  /* 0x000000100d107221 */ /* 0x000fe20000000000 */
[--C-:B0-----:R-:W-:Y:S01]  /*0290*/  HADD2.F32 R18, -RZ, R15.reuse.H1_H1 ;  /* 0x3000000fff127230 */ /* 0x101fe20000004100 */
[----:B------:R-:W-:Y:S01]  /*02a0*/  FADD R23, R6, R23 ;  /* 0x0000001706177221 */ /* 0x000fe20000000000 */
[----:B------:R-:W-:Y:S01]  /*02b0*/  HADD2.F32 R14, -RZ, R14.H0_H0 ;  /* 0x2000000eff0e7230 */ /* 0x000fe20000004100 */
[----:B------:R-:W-:Y:S01]  /*02c0*/  FADD R7, R12, R7 ;  /* 0x000000070c077221 */ /* 0x000fe20000000000 */
[----:B------:R-:W-:Y:S01]  /*02d0*/  HADD2.F32 R15, -RZ, R15.H0_H0 ;  /* 0x2000000fff0f7230 */ /* 0x000fe20000004100 */
[----:B------:R-:W-:Y:S01]  /*02e0*/  FADD R25, R18, R25 ;  /* 0x0000001912197221 */ /* 0x000fe20000000000 */
[----:B----4-:R-:W-:Y:S01]  /*02f0*/  HADD2.F32 R4, -RZ, R8.H1_H1 ;  /* 0x30000008ff047230 */ /* 0x010fe20000004100 */
[----:B------:R-:W-:Y:S01]  /*0300*/  FADD R21, R14, R21 ;  /* 0x000000150e157221 */ /* 0x000fe20000000000 */
[----:B------:R-:W-:Y:S01]  /*0310*/  HADD2.F32 R13, -RZ, R9.H1_H1 ;  /* 0x30000009ff0d7230 */ /* 0x000fe20000004100 */
[----:B------:R-:W-:Y:S01]  /*0320*/  FADD R20, R15, R20 ;  /* 0x000000140f147221 */ /* 0x000fe20000000000 */
[----:B------:R-:W-:Y:S01]  /*0330*/  HADD2.F32 R6, -RZ, R10.H1_H1 ;  /* 0x3000000aff067230 */ /* 0x000fe20000004100 */
[----:B------:R-:W-:Y:S01]  /*0340*/  FADD R4, R4, R7 ;  /* 0x0000000704047221 */ /* 0x000fe20000000000 */
[----:B------:R-:W-:Y:S01]  /*0350*/  HADD2.F32 R12, -RZ, R11.H1_H1 ;  /* 0x3000000bff0c7230 */ /* 0x000fe20000004100 */
[----:B------:R-:W-:Y:S01]  /*0360*/  FADD R0, R13, R0 ;  /* 0x000000000d007221 */ /* 0x000fe20000000000 */
[----:B------:R-:W-:Y:S01]  /*0370*/  HADD2.F32 R8, -RZ, R8.H0_H0 ;  /* 0x20000008ff087230 */ /* 0x000fe20000004100 */
[----:B------:R-:W-:Y:S01]  /*0380*/  FADD R23, R6, R23 ;  /* 0x0000001706177221 */ /* 0x000fe20000000000 */
[----:B------:R-:W-:Y:S01]  /*0390*/  HADD2.F32 R9, -RZ, R9.H0_H0 ;  /* 0x20000009ff097230 */ /* 0x000fe20000004100 */
[----:B------:R-:W-:Y:S01]  /*03a0*/  FADD R12, R12, R25 ;  /* 0x000000190c0c7221 */ /* 0x000fe20000000000 */
[----:B------:R-:W-:Y:S01]  /*03b0*/  HADD2.F32 R10, -RZ, R10.H0_H0 ;  /* 0x2000000aff0a7230 */ /* 0x000fe20000004100 */
[----:B------:R-:W-:Y:S01]  /*03c0*/  FADD R5, R8, R5 ;  /* 0x0000000508057221 */ /* 0x000fe20000000000 */
[----:B------:R-:W-:Y:S01]  /*03d0*/  HADD2.F32 R11, -RZ, R11.H0_H0 ;  /* 0x2000000bff0b7230 */ /* 0x000fe20000004100 */
[----:B------:R-:W-:-:S02]  /*03e0*/  FADD R9, R9, R16 ;  /* 0x0000001009097221 */ /* 0x000fc40000000000 */
[----:B------:R-:W-:Y:S01]  /*03f0*/  FADD R10, R10, R21 ;  /* 0x000000150a0a7221 */ /* 0x000fe20000000000 */
[----:B------:R-:W-:Y:S01]  /*0400*/  F2FP.F16.F32.PACK_AB R8, R4, R5 ;  /* 0x000000050408723e */ /* 0x000fe200000000ff */
[----:B------:R-:W-:Y:S01]  /*0410*/  FADD R11, R11, R20 ;  /* 0x000000140b0b7221 */ /* 0x000fe20000000000 */
[----:B------:R-:W-:Y:S02]  /*0420*/  F2FP.F16.F32.PACK_AB R9, R0, R9 ;  /* 0x000000090009723e */ /* 0x000fe400000000ff */
[----:B------:R-:W-:Y:S02]  /*0430*/  F2FP.F16.F32.PACK_AB R10, R23, R10 ;  /* 0x0000000a170a723e */ /* 0x000fe400000000ff */
[----:B------:R-:W-:Y:S01]  /*0440*/  F2FP.F16.F32.PACK_AB R11, R12, R11 ;  /* 0x0000000b0c0b723e */ /* 0x000fe200000000ff */
[----:B------:R-:W-:Y:S06]  /*0450*/  @P0 EXIT ;  /* 0x000000000000094d */ /* 0x000fec0003800000 */
[----:B------:R-:W-:Y:S01]  /*0460*/  STG.E.128 [R2.64], R8 ;  /* 0x0000000802007986 */ /* 0x000fe2000c101d04 */
[----:B------:R-:W-:Y:S05]  /*0470*/  EXIT ;  /* 0x000000000000794d */ /* 0x000fea0003800000 */
.L_x_0:
[----:B------:R-:W-:-:S00]  /*0480*/  BRA `(.L_x_0) ;  /* 0xfffffff000007947 */ /* 0x000fc0000383ffff */
[----:B------:R-:W-:-:S00]  /*0490*/  NOP ;  /* 0x0000000000007918 */ /* 0x000fc00000000000 */
        /* <DEDUP_REMOVED lines=14> */
.L_x_1:
